	.headerflags	@"EF_CUDA_TEXMODE_UNIFIED EF_CUDA_64BIT_ADDRESS EF_CUDA_ACCELERATORS EF_CUDA_SM90 EF_CUDA_VIRTUAL_SM(EF_CUDA_SM90)"
	.elftype	@"ET_EXEC"


//--------------------- .nv.info                  --------------------------
	.section	.nv.info,"",@"SHT_CUDA_INFO"
	.align	4


	//----- nvinfo : EIATTR_REGCOUNT
	.align		4
        /*0000*/ 	.byte	0x04, 0x2f
        /*0002*/ 	.short	(.L_3 - .L_2)
	.align		4
.L_2:
        /*0004*/ 	.word	index@(triton_poi_fused__native_batch_norm_legit_no_training_4)
        /*0008*/ 	.word	0x00000012


	//----- nvinfo : EIATTR_MIN_STACK_SIZE
	.align		4
.L_3:
        /*000c*/ 	.byte	0x04, 0x12
        /*000e*/ 	.short	(.L_5 - .L_4)
	.align		4
.L_4:
        /*0010*/ 	.word	index@(triton_poi_fused__native_batch_norm_legit_no_training_4)
        /*0014*/ 	.word	0x00000000


	//----- nvinfo : EIATTR_FRAME_SIZE
	.align		4
.L_5:
        /*0018*/ 	.byte	0x04, 0x11
        /*001a*/ 	.short	(.L_7 - .L_6)
	.align		4
.L_6:
        /*001c*/ 	.word	index@(triton_poi_fused__native_batch_norm_legit_no_training_4)
        /*0020*/ 	.word	0x00000000


	//----- nvinfo : EIATTR_MIN_STACK_SIZE
	.align		4
.L_7:
        /*0024*/ 	.byte	0x04, 0x12
        /*0026*/ 	.short	(.L_9 - .L_8)
	.align		4
.L_8:
        /*0028*/ 	.word	index@(triton_poi_fused__native_batch_norm_legit_no_training_4)
        /*002c*/ 	.word	0x00000000
.L_9:


//--------------------- .nv.info.triton_poi_fused__native_batch_norm_legit_no_training_4 --------------------------
	.section	.nv.info.triton_poi_fused__native_batch_norm_legit_no_training_4,"",@"SHT_CUDA_INFO"
	.sectionflags	@""
	.align	4


	//----- nvinfo : EIATTR_CUDA_API_VERSION
	.align		4
        /*0000*/ 	.byte	0x04, 0x37
        /*0002*/ 	.short	(.L_11 - .L_10)
.L_10:
        /*0004*/ 	.word	0x0000007c


	//----- nvinfo : EIATTR_KPARAM_INFO
	.align		4
.L_11:
        /*0008*/ 	.byte	0x04, 0x17
        /*000a*/ 	.short	(.L_13 - .L_12)
.L_12:
        /*000c*/ 	.word	0x00000000
        /*0010*/ 	.short	0x0006
        /*0012*/ 	.short	0x0030
        /*0014*/ 	.byte	0x00, 0xf0, 0x11, 0x00


	//----- nvinfo : EIATTR_KPARAM_INFO
	.align		4
.L_13:
        /*0018*/ 	.byte	0x04, 0x17
        /*001a*/ 	.short	(.L_15 - .L_14)
.L_14:
        /*001c*/ 	.word	0x00000000
        /*0020*/ 	.short	0x0005
        /*0022*/ 	.short	0x0028
        /*0024*/ 	.byte	0x00, 0xf4, 0x21, 0x00


	//----- nvinfo : EIATTR_KPARAM_INFO
	.align		4
.L_15:
        /*0028*/ 	.byte	0x04, 0x17
        /*002a*/ 	.short	(.L_17 - .L_16)
.L_16:
        /*002c*/ 	.word	0x00000000
        /*0030*/ 	.short	0x0004
        /*0032*/ 	.short	0x0020
        /*0034*/ 	.byte	0x00, 0xf4, 0x21, 0x00


	//----- nvinfo : EIATTR_KPARAM_INFO
	.align		4
.L_17:
        /*0038*/ 	.byte	0x04, 0x17
        /*003a*/ 	.short	(.L_19 - .L_18)
.L_18:
        /*003c*/ 	.word	0x00000000
        /*0040*/ 	.short	0x0003
        /*0042*/ 	.short	0x0018
        /*0044*/ 	.byte	0x00, 0xf4, 0x21, 0x00


	//----- nvinfo : EIATTR_KPARAM_INFO
	.align		4
.L_19:
        /*0048*/ 	.byte	0x04, 0x17
        /*004a*/ 	.short	(.L_21 - .L_20)
.L_20:
        /*004c*/ 	.word	0x00000000
        /*0050*/ 	.short	0x0002
        /*0052*/ 	.short	0x0010
        /*0054*/ 	.byte	0x00, 0xf4, 0x21, 0x00


	//----- nvinfo : EIATTR_KPARAM_INFO
	.align		4
.L_21:
        /*0058*/ 	.byte	0x04, 0x17
        /*005a*/ 	.short	(.L_23 - .L_22)
.L_22:
        /*005c*/ 	.word	0x00000000
        /*0060*/ 	.short	0x0001
        /*0062*/ 	.short	0x0008
        /*0064*/ 	.byte	0x00, 0xf4, 0x21, 0x00


	//----- nvinfo : EIATTR_KPARAM_INFO
	.align		4
.L_23:
        /*0068*/ 	.byte	0x04, 0x17
        /*006a*/ 	.short	(.L_25 - .L_24)
.L_24:
        /*006c*/ 	.word	0x00000000
        /*0070*/ 	.short	0x0000
        /*0072*/ 	.short	0x0000
        /*0074*/ 	.byte	0x00, 0xf4, 0x21, 0x00


	//----- nvinfo : EIATTR_SPARSE_MMA_MASK
	.align		4
.L_25:
        /*0078*/ 	.byte	0x03, 0x50
        /*007a*/ 	.short	0x0000


	//----- nvinfo : EIATTR_MAXREG_COUNT
	.align		4
        /*007c*/ 	.byte	0x03, 0x1b
        /*007e*/ 	.short	0x00ff


	//----- nvinfo : EIATTR_EXIT_INSTR_OFFSETS
	.align		4
        /*0080*/ 	.byte	0x04, 0x1c
        /*0082*/ 	.short	(.L_27 - .L_26)


	//   ....[0]....
.L_26:
        /*0084*/ 	.word	0x00000390


	//----- nvinfo : EIATTR_REQNTID
	.align		4
.L_27:
        /*0088*/ 	.byte	0x04, 0x10
        /*008a*/ 	.short	(.L_29 - .L_28)
.L_28:
        /*008c*/ 	.word	0x00000100
        /*0090*/ 	.word	0x00000001
        /*0094*/ 	.word	0x00000001


	//----- nvinfo : EIATTR_CBANK_PARAM_SIZE
	.align		4
.L_29:
        /*0098*/ 	.byte	0x03, 0x19
        /*009a*/ 	.short	0x0034


	//----- nvinfo : EIATTR_PARAM_CBANK
	.align		4
        /*009c*/ 	.byte	0x04, 0x0a
        /*009e*/ 	.short	(.L_31 - .L_30)
	.align		4
.L_30:
        /*00a0*/ 	.word	index@(.nv.constant0.triton_poi_fused__native_batch_norm_legit_no_training_4)
        /*00a4*/ 	.short	0x0210
        /*00a6*/ 	.short	0x0034


	//----- nvinfo : EIATTR_SW_WAR
	.align		4
.L_31:
        /*00a8*/ 	.byte	0x04, 0x36
        /*00aa*/ 	.short	(.L_33 - .L_32)
.L_32:
        /*00ac*/ 	.word	0x00000008
.L_33:


//--------------------- .nv.callgraph             --------------------------
	.section	.nv.callgraph,"",@"SHT_CUDA_CALLGRAPH"
	.align	4
	.sectionentsize	8
	.align		4
        /*0000*/ 	.word	0x00000000
	.align		4
        /*0004*/ 	.word	0xffffffff
	.align		4
        /*0008*/ 	.word	0x00000000
	.align		4
        /*000c*/ 	.word	0xfffffffe
	.align		4
        /*0010*/ 	.word	0x00000000
	.align		4
        /*0014*/ 	.word	0xfffffffd
	.align		4
        /*0018*/ 	.word	0x00000000
	.align		4
        /*001c*/ 	.word	0xfffffffc


//--------------------- .nv.constant4             --------------------------
	.section	.nv.constant4,"a",@progbits
	.align	8
	.align		8
.nv.constant4:
        /*0000*/ 	.dword	_$_str
	.align		8
        /*0008*/ 	.dword	_$_str_$_2


//--------------------- .text.triton_poi_fused__native_batch_norm_legit_no_training_4 --------------------------
	.section	.text.triton_poi_fused__native_batch_norm_legit_no_training_4,"ax",@progbits
	.align	128
        .global         triton_poi_fused__native_batch_norm_legit_no_training_4
        .type           triton_poi_fused__native_batch_norm_legit_no_training_4,@function
        .size           triton_poi_fused__native_batch_norm_legit_no_training_4,(.L_x_1 - triton_poi_fused__native_batch_norm_legit_no_training_4)
        .other          triton_poi_fused__native_batch_norm_legit_no_training_4,@"STO_CUDA_ENTRY STV_DEFAULT"
triton_poi_fused__native_batch_norm_legit_no_training_4:
.text.triton_poi_fused__native_batch_norm_legit_no_training_4:
[----:B------:R-:W-:Y:S01]  /*0000*/  LDC R1, c[0x0][0x28] ;  /* 0x00000a00ff017b82 */ /* 0x000fe20000000800 */
[----:B------:R-:W1:Y:S07]  /*0010*/  S2R R0, SR_TID.X ;  /* 0x0000000000007919 */ /* 0x000e6e0000002100 */
[----:B------:R-:W2:Y:S01]  /*0020*/  LDC.64 R2, c[0x0][0x220] ;  /* 0x00008800ff027b82 */ /* 0x000ea20000000a00 */
[----:B------:R-:W-:Y:S01]  /*0030*/  ULDC.64 UR4, c[0x0][0x208] ;  /* 0x0000820000047ab9 */ /* 0x000fe20000000a00 */
[----:B------:R-:W3:Y:S06]  /*0040*/  S2R R7, SR_CTAID.X ;  /* 0x0000000000077919 */ /* 0x000eec0000002500 */
[----:B------:R-:W4:Y:S08]  /*0050*/  LDC.64 R8, c[0x0][0x228] ;  /* 0x00008a00ff087b82 */ /* 0x000f300000000a00 */
[----:B------:R-:W5:Y:S01]  /*0060*/  LDC.64 R10, c[0x0][0x230] ;  /* 0x00008c00ff0a7b82 */ /* 0x000f620000000a00 */
[----:B-1----:R-:W-:-:S02]  /*0070*/  SHF.L.U32 R0, R0, 0x1, RZ ;  /* 0x0000000100007819 */ /* 0x002fc400000006ff */
[----:B---3--:R-:W-:Y:S02]  /*0080*/  SHF.R.S32.HI R5, RZ, 0x16, R7 ;  /* 0x00000016ff057819 */ /* 0x008fe40000011407 */
[----:B------:R-:W-:Y:S02]  /*0090*/  LOP3.LUT R0, R0, 0x1fe, RZ, 0xc0, !PT ;  /* 0x000001fe00007812 */ /* 0x000fe400078ec0ff */
[----:B------:R-:W-:Y:S02]  /*00a0*/  SGXT R5, R5, 0x1 ;  /* 0x000000010505781a */ /* 0x000fe40000000200 */
[----:B------:R-:W-:Y:S02]  /*00b0*/  LEA R0, R7, R0, 0x9 ;  /* 0x0000000007007211 */ /* 0x000fe400078e48ff */
[----:B------:R-:W1:Y:S02]  /*00c0*/  LDC.64 R6, c[0x0][0x218] ;  /* 0x00008600ff067b82 */ /* 0x000e640000000a00 */
[----:B------:R-:W-:-:S04]  /*00d0*/  LEA.HI R5, R5, R0, RZ, 0x4 ;  /* 0x0000000005057211 */ /* 0x000fc800078f20ff */
[----:B------:R-:W-:-:S04]  /*00e0*/  LOP3.LUT R5, R5, 0xfffffff0, RZ, 0xc0, !PT ;  /* 0xfffffff005057812 */ /* 0x000fc800078ec0ff */
[----:B------:R-:W-:Y:S02]  /*00f0*/  IADD3 R13, R0, -R5, RZ ;  /* 0x80000005000d7210 */ /* 0x000fe40007ffe0ff */
[----:B------:R-:W3:Y:S03]  /*0100*/  LDC.64 R4, c[0x0][0x210] ;  /* 0x00008400ff047b82 */ /* 0x000ee60000000a00 */
[----:B--2---:R-:W-:-:S06]  /*0110*/  IMAD.WIDE R2, R13, 0x4, R2 ;  /* 0x000000040d027825 */ /* 0x004fcc00078e0202 */
[----:B------:R-:W2:Y:S01]  /*0120*/  LDG.E.EL.64 R2, desc[UR4][R2.64] ;  /* 0x0000000402027981 */ /* 0x000ea2000c2e1b00 */
[----:B-1----:R-:W-:-:S06]  /*0130*/  IMAD.WIDE R6, R13, 0x4, R6 ;  /* 0x000000040d067825 */ /* 0x002fcc00078e0206 */
[----:B------:R-:W2:Y:S01]  /*0140*/  LDG.E.EL.64 R6, desc[UR4][R6.64] ;  /* 0x0000000406067981 */ /* 0x000ea2000c2e1b00 */
[----:B---3--:R-:W-:-:S06]  /*0150*/  IMAD.WIDE R4, R0, 0x4, R4 ;  /* 0x0000000400047825 */ /* 0x008fcc00078e0204 */
[----:B------:R-:W3:Y:S01]  /*0160*/  LDG.E.64 R4, desc[UR4][R4.64] ;  /* 0x0000000404047981 */ /* 0x000ee2000c1e1b00 */
[----:B----4-:R-:W-:-:S04]  /*0170*/  IMAD.WIDE R8, R13, 0x4, R8 ;  /* 0x000000040d087825 */ /* 0x010fc800078e0208 */
[----:B-----5:R-:W-:Y:S02]  /*0180*/  IMAD.WIDE R10, R13, 0x4, R10 ;  /* 0x000000040d0a7825 */ /* 0x020fe400078e020a */
[----:B------:R-:W4:Y:S04]  /*0190*/  LDG.E.EL.64 R8, desc[UR4][R8.64] ;  /* 0x0000000408087981 */ /* 0x000f28000c2e1b00 */
[----:B------:R-:W4:Y:S01]  /*01a0*/  LDG.E.EL.64 R10, desc[UR4][R10.64] ;  /* 0x000000040a0a7981 */ /* 0x000f22000c2e1b00 */
[----:B------:R-:W-:Y:S01]  /*01b0*/  HFMA2.MMA R15, -RZ, RZ, 1.625, 0 ;  /* 0x3e800000ff0f7435 */ /* 0x000fe200000001ff */
[----:B--2---:R-:W-:Y:S01]  /*01c0*/  FADD R2, R2, 9.9999997473787516356e-06 ;  /* 0x3727c5ac02027421 */ /* 0x004fe20000000000 */
[----:B------:R-:W-:-:S03]  /*01d0*/  FADD R12, R3, 9.9999997473787516356e-06 ;  /* 0x3727c5ac030c7421 */ /* 0x000fc60000000000 */
[----:B------:R1:W2:Y:S08]  /*01e0*/  MUFU.SQRT R13, R2 ;  /* 0x00000002000d7308 */ /* 0x0002b00000002000 */
[----:B------:R-:W5:Y:S01]  /*01f0*/  MUFU.SQRT R14, R12 ;  /* 0x0000000c000e7308 */ /* 0x000f620000002000 */
[----:B-1----:R-:W1:Y:S01]  /*0200*/  LDC.64 R2, c[0x0][0x238] ;  /* 0x00008e00ff027b82 */ /* 0x002e620000000a00 */
[----:B--2---:R-:W-:-:S02]  /*0210*/  FSETP.GT.AND P0, PT, R13, 8.50705917302346158658e+37, PT ;  /* 0x7e8000000d00780b */ /* 0x004fc40003f04000 */
[----:B------:R-:W-:Y:S02]  /*0220*/  FSETP.GEU.AND P2, PT, R13, 1.175494350822287508e-38, PT ;  /* 0x008000000d00780b */ /* 0x000fe40003f4e000 */
[C---:B-----5:R-:W-:Y:S02]  /*0230*/  FSETP.GT.AND P1, PT, R14.reuse, 8.50705917302346158658e+37, PT ;  /* 0x7e8000000e00780b */ /* 0x060fe40003f24000 */
[----:B------:R-:W-:-:S07]  /*0240*/  FSETP.GEU.AND P3, PT, R14, 1.175494350822287508e-38, PT ;  /* 0x008000000e00780b */ /* 0x000fce0003f6e000 */
[----:B------:R-:W-:-:S04]  /*0250*/  @P0 FMUL R13, R13, 0.25 ;  /* 0x3e8000000d0d0820 */ /* 0x000fc80000400000 */
[----:B------:R-:W-:Y:S01]  /*0260*/  @!P2 FMUL R13, R13, 16777216 ;  /* 0x4b8000000d0da820 */ /* 0x000fe20000400000 */
[----:B------:R-:W-:-:S04]  /*0270*/  @P1 FMUL R14, R14, 0.25 ;  /* 0x3e8000000e0e1820 */ /* 0x000fc80000400000 */
[----:B------:R-:W-:Y:S01]  /*0280*/  @!P3 FMUL R14, R14, 16777216 ;  /* 0x4b8000000e0eb820 */ /* 0x000fe20000400000 */
[----:B------:R-:W2:Y:S01]  /*0290*/  MUFU.RCP R13, R13 ;  /* 0x0000000d000d7308 */ /* 0x000ea20000001000 */
[----:B------:R-:W-:-:S07]  /*02a0*/  FSEL R12, R15, 1, P0 ;  /* 0x3f8000000f0c7808 */ /* 0x000fce0000000000 */
[----:B------:R-:W5:Y:S01]  /*02b0*/  MUFU.RCP R14, R14 ;  /* 0x0000000e000e7308 */ /* 0x000f620000001000 */
[----:B------:R-:W-:Y:S01]  /*02c0*/  FSEL R15, R15, 1, P1 ;  /* 0x3f8000000f0f7808 */ /* 0x000fe20000800000 */
[----:B------:R-:W-:Y:S01]  /*02d0*/  @!P2 FMUL R12, R12, 16777216 ;  /* 0x4b8000000c0ca820 */ /* 0x000fe20000400000 */
[----:B---3--:R-:W-:-:S03]  /*02e0*/  FADD R4, R4, -R6 ;  /* 0x8000000604047221 */ /* 0x008fc60000000000 */
[----:B------:R-:W-:Y:S01]  /*02f0*/  @!P3 FMUL R15, R15, 16777216 ;  /* 0x4b8000000f0fb820 */ /* 0x000fe20000400000 */
[----:B------:R-:W-:Y:S01]  /*0300*/  FADD R5, R5, -R7 ;  /* 0x8000000705057221 */ /* 0x000fe20000000000 */
[----:B--2---:R-:W-:Y:S02]  /*0310*/  FMUL R13, R13, R12 ;  /* 0x0000000c0d0d7220 */ /* 0x004fe40000400000 */
[----:B-----5:R-:W-:Y:S02]  /*0320*/  FMUL R6, R14, R15 ;  /* 0x0000000f0e067220 */ /* 0x020fe40000400000 */
[----:B------:R-:W-:Y:S02]  /*0330*/  FMUL R13, R4, R13 ;  /* 0x0000000d040d7220 */ /* 0x000fe40000400000 */
[----:B------:R-:W-:Y:S01]  /*0340*/  FMUL R6, R5, R6 ;  /* 0x0000000605067220 */ /* 0x000fe20000400000 */
[----:B-1----:R-:W-:-:S04]  /*0350*/  IMAD.WIDE R2, R0, 0x4, R2 ;  /* 0x0000000400027825 */ /* 0x002fc800078e0202 */
[----:B----4-:R-:W-:Y:S01]  /*0360*/  FFMA R8, R8, R13, R10 ;  /* 0x0000000d08087223 */ /* 0x010fe2000000000a */
[----:B------:R-:W-:-:S05]  /*0370*/  FFMA R9, R9, R6, R11 ;  /* 0x0000000609097223 */ /* 0x000fca000000000b */
[----:B------:R-:W-:Y:S01]  /*0380*/  STG.E.64 desc[UR4][R2.64], R8 ;  /* 0x0000000802007986 */ /* 0x000fe2000c101b04 */
[----:B------:R-:W-:Y:S05]  /*0390*/  EXIT ;  /* 0x000000000000794d */ /* 0x000fea0003800000 */
.L_x_0:
[----:B------:R-:W-:-:S00]  /*03a0*/  BRA `(.L_x_0) ;  /* 0xfffffffc00fc7947 */ /* 0x000fc0000383ffff */
[----:B------:R-:W-:-:S00]  /*03b0*/  NOP ;  /* 0x0000000000007918 */ /* 0x000fc00000000000 */
        /* <DEDUP_REMOVED lines=12> */
.L_x_1:


//--------------------- .nv.global.init           --------------------------
	.section	.nv.global.init,"aw",@progbits
.nv.global.init:
	.type		_$_str,@object
	.size		_$_str,(_$_str_$_2 - _$_str)
_$_str:
        /*0000*/ 	.byte	0x5f, 0x5f, 0x43, 0x55, 0x44, 0x41, 0x5f, 0x46, 0x54, 0x5a, 0x00
	.type		_$_str_$_2,@object
	.size		_$_str_$_2,(.L_1 - _$_str_$_2)
_$_str_$_2:
        /*000b*/ 	.byte	0x5f, 0x5f, 0x43, 0x55, 0x44, 0x41, 0x5f, 0x50, 0x52, 0x45, 0x43, 0x5f, 0x53, 0x51, 0x52, 0x54
        /*001b*/ 	.byte	0x00
.L_1:


//--------------------- .nv.constant0.triton_poi_fused__native_batch_norm_legit_no_training_4 --------------------------
	.section	.nv.constant0.triton_poi_fused__native_batch_norm_legit_no_training_4,"a",@progbits
	.sectionflags	@""
	.align	4
.nv.constant0.triton_poi_fused__native_batch_norm_legit_no_training_4:
	.zero		580
